//
// Generated by NVIDIA NVVM Compiler
//
// Compiler Build ID: CL-36424714
// Cuda compilation tools, release 13.0, V13.0.88
// Based on NVVM 20.0.0
//

.version 9.0
.target sm_100
.address_size 64

	// .globl	_Z19JacobiRelaxationGPUPfS_iif
// _ZZ19JacobiRelaxationGPUPfS_iifE4u_sh has been demoted

.visible .entry _Z19JacobiRelaxationGPUPfS_iif(
	.param .u64 .ptr .align 1 _Z19JacobiRelaxationGPUPfS_iif_param_0,
	.param .u64 .ptr .align 1 _Z19JacobiRelaxationGPUPfS_iif_param_1,
	.param .u32 _Z19JacobiRelaxationGPUPfS_iif_param_2,
	.param .u32 _Z19JacobiRelaxationGPUPfS_iif_param_3,
	.param .f32 _Z19JacobiRelaxationGPUPfS_iif_param_4
)
{
	.reg .pred 	%p<6>;
	.reg .b32 	%r<17>;
	.reg .b32 	%f<15>;
	.reg .b64 	%rd<9>;
	// demoted variable
	.shared .align 4 .b8 _ZZ19JacobiRelaxationGPUPfS_iifE4u_sh[1296];
	ld.param.u64 	%rd3, [_Z19JacobiRelaxationGPUPfS_iif_param_0];
	ld.param.u64 	%rd2, [_Z19JacobiRelaxationGPUPfS_iif_param_1];
	ld.param.u32 	%r3, [_Z19JacobiRelaxationGPUPfS_iif_param_2];
	ld.param.f32 	%f1, [_Z19JacobiRelaxationGPUPfS_iif_param_4];
	cvta.to.global.u64 	%rd4, %rd3;
	mov.u32 	%r4, %tid.x;
	mov.u32 	%r5, %tid.y;
	mov.u32 	%r7, %ctaid.x;
	shl.b32 	%r8, %r7, 4;
	mov.u32 	%r9, %ctaid.y;
	shl.b32 	%r10, %r9, 4;
	add.s32 	%r11, %r8, %r4;
	add.s32 	%r12, %r10, %r5;
	mad.lo.s32 	%r1, %r3, %r12, %r11;
	mul.wide.s32 	%rd5, %r1, 4;
	add.s64 	%rd1, %rd4, %rd5;
	ld.global.f32 	%f2, [%rd1];
	mov.u32 	%r13, _ZZ19JacobiRelaxationGPUPfS_iifE4u_sh;
	mad.lo.s32 	%r14, %r4, 72, %r13;
	shl.b32 	%r15, %r5, 2;
	add.s32 	%r2, %r14, %r15;
	st.shared.f32 	[%r2], %f2;
	bar.sync 	0;
	add.s32 	%r16, %r4, -1;
	setp.gt.u32 	%p1, %r16, 15;
	setp.eq.s32 	%p2, %r5, 0;
	setp.gt.u32 	%p3, %r5, 16;
	or.pred  	%p4, %p1, %p3;
	or.pred  	%p5, %p4, %p2;
	@%p5 bra 	$L__BB0_2;
	cvta.to.global.u64 	%rd6, %rd2;
	ld.shared.f32 	%f3, [%r2+72];
	ld.shared.f32 	%f4, [%r2+-72];
	add.f32 	%f5, %f3, %f4;
	ld.shared.f32 	%f6, [%r2+4];
	add.f32 	%f7, %f5, %f6;
	ld.shared.f32 	%f8, [%r2+-4];
	add.f32 	%f9, %f7, %f8;
	mul.f32 	%f10, %f1, %f1;
	add.s64 	%rd8, %rd6, %rd5;
	ld.global.f32 	%f11, [%rd8];
	mul.f32 	%f12, %f10, %f11;
	sub.f32 	%f13, %f9, %f12;
	mul.f32 	%f14, %f13, 0f3E800000;
	st.global.f32 	[%rd1], %f14;
$L__BB0_2:
	ret;

}


// ===== COMPILED SASS (sm_100) =====

	.target	sm_100

	.elftype	@"ET_EXEC"


//--------------------- .note.nv.tkinfo           --------------------------
	.section	.note.nv.tkinfo,"",@"SHT_NOTE"
	.sectionflags	@"SHF_NOTE_NV_TKINFO"
	.tkinfo
        /*0018*/ 	.word	0x00000002
        /*0030*/ 	.string	""
        /*0030*/ 	.string	"ptxas"
        /*0030*/ 	.string	"Cuda compilation tools, release 13.0, V13.0.88"
        /*0030*/ 	.string	"Build cuda_13.0.r13.0/compiler.36424714_0"
        /*0030*/ 	.string	"-arch sm_100 -m 64 "



//--------------------- .note.nv.cuinfo           --------------------------
	.section	.note.nv.cuinfo,"",@"SHT_NOTE"
	.sectionflags	@"SHF_NOTE_NV_CUINFO"
        /*0018*/ 	.short	0x0002
        /*001a*/ 	.short	0x0064
        /*001c*/ 	.short	0x0082
	.zero		2


//--------------------- .nv.info                  --------------------------
	.section	.nv.info,"",@"SHT_CUDA_INFO"
	.align	4


	//----- nvinfo : EIATTR_REGCOUNT
	.align		4
        /*0000*/ 	.byte	0x04, 0x2f
        /*0002*/ 	.short	(.L_1 - .L_0)
	.align		4
.L_0:
        /*0004*/ 	.word	index@(_Z19JacobiRelaxationGPUPfS_iif)
        /*0008*/ 	.word	0x00000010


	//----- nvinfo : EIATTR_FRAME_SIZE
	.align		4
.L_1:
        /*000c*/ 	.byte	0x04, 0x11
        /*000e*/ 	.short	(.L_3 - .L_2)
	.align		4
.L_2:
        /*0010*/ 	.word	index@(_Z19JacobiRelaxationGPUPfS_iif)
        /*0014*/ 	.word	0x00000000


	//----- nvinfo : EIATTR_MIN_STACK_SIZE
	.align		4
.L_3:
        /*0018*/ 	.byte	0x04, 0x12
        /*001a*/ 	.short	(.L_5 - .L_4)
	.align		4
.L_4:
        /*001c*/ 	.word	index@(_Z19JacobiRelaxationGPUPfS_iif)
        /*0020*/ 	.word	0x00000000
.L_5:


//--------------------- .nv.compat                --------------------------
	.section	.nv.compat,"",@"SHT_CUDA_COMPAT_INFO"
	.align	4
        /*0000*/ 	.byte	0x02, 0x09, 0x00, 0x00, 0x02, 0x02, 0x01, 0x00, 0x02, 0x05, 0x05, 0x00, 0x03, 0x07, 0x01, 0x01
        /*0010*/ 	.byte	0x02, 0x03, 0x00, 0x00, 0x02, 0x06, 0x01, 0x00, 0x04, 0x0b, 0x08, 0x00, 0x09, 0x00, 0x00, 0x00
        /*0020*/ 	.byte	0x00, 0x00, 0x00, 0x00


//--------------------- .nv.info._Z19JacobiRelaxationGPUPfS_iif --------------------------
	.section	.nv.info._Z19JacobiRelaxationGPUPfS_iif,"",@"SHT_CUDA_INFO"
	.sectionflags	@""
	.align	4


	//----- nvinfo : EIATTR_CUDA_API_VERSION
	.align		4
        /*0000*/ 	.byte	0x04, 0x37
        /*0002*/ 	.short	(.L_7 - .L_6)
.L_6:
        /*0004*/ 	.word	0x00000082


	//----- nvinfo : EIATTR_KPARAM_INFO
	.align		4
.L_7:
        /*0008*/ 	.byte	0x04, 0x17
        /*000a*/ 	.short	(.L_9 - .L_8)
.L_8:
        /*000c*/ 	.word	0x00000000
        /*0010*/ 	.short	0x0004
        /*0012*/ 	.short	0x0018
        /*0014*/ 	.byte	0x00, 0xf0, 0x11, 0x00


	//----- nvinfo : EIATTR_KPARAM_INFO
	.align		4
.L_9:
        /*0018*/ 	.byte	0x04, 0x17
        /*001a*/ 	.short	(.L_11 - .L_10)
.L_10:
        /*001c*/ 	.word	0x00000000
        /*0020*/ 	.short	0x0003
        /*0022*/ 	.short	0x0014
        /*0024*/ 	.byte	0x00, 0xf0, 0x11, 0x00


	//----- nvinfo : EIATTR_KPARAM_INFO
	.align		4
.L_11:
        /*0028*/ 	.byte	0x04, 0x17
        /*002a*/ 	.short	(.L_13 - .L_12)
.L_12:
        /*002c*/ 	.word	0x00000000
        /*0030*/ 	.short	0x0002
        /*0032*/ 	.short	0x0010
        /*0034*/ 	.byte	0x00, 0xf0, 0x11, 0x00


	//----- nvinfo : EIATTR_KPARAM_INFO
	.align		4
.L_13:
        /*0038*/ 	.byte	0x04, 0x17
        /*003a*/ 	.short	(.L_15 - .L_14)
.L_14:
        /*003c*/ 	.word	0x00000000
        /*0040*/ 	.short	0x0001
        /*0042*/ 	.short	0x0008
        /*0044*/ 	.byte	0x00, 0xf5, 0x21, 0x00


	//----- nvinfo : EIATTR_KPARAM_INFO
	.align		4
.L_15:
        /*0048*/ 	.byte	0x04, 0x17
        /*004a*/ 	.short	(.L_17 - .L_16)
.L_16:
        /*004c*/ 	.word	0x00000000
        /*0050*/ 	.short	0x0000
        /*0052*/ 	.short	0x0000
        /*0054*/ 	.byte	0x00, 0xf5, 0x21, 0x00


	//----- nvinfo : EIATTR_SPARSE_MMA_MASK
	.align		4
.L_17:
        /*0058*/ 	.byte	0x03, 0x50
        /*005a*/ 	.short	0x0000


	//----- nvinfo : EIATTR_MAXREG_COUNT
	.align		4
        /*005c*/ 	.byte	0x03, 0x1b
        /*005e*/ 	.short	0x00ff


	//----- nvinfo : EIATTR_NUM_BARRIERS
	.align		4
        /*0060*/ 	.byte	0x02, 0x4c
        /*0062*/ 	.byte	0x01
	.zero		1


	//----- nvinfo : EIATTR_MERCURY_ISA_VERSION
	.align		4
        /*0064*/ 	.byte	0x03, 0x5f
        /*0066*/ 	.short	0x0101


	//----- nvinfo : EIATTR_VRC_CTA_INIT_COUNT
	.align		4
        /*0068*/ 	.byte	0x02, 0x4a
	.zero		1
	.zero		1


	//----- nvinfo : EIATTR_EXIT_INSTR_OFFSETS
	.align		4
        /*006c*/ 	.byte	0x04, 0x1c
        /*006e*/ 	.short	(.L_19 - .L_18)


	//   ....[0]....
.L_18:
        /*0070*/ 	.word	0x00000180


	//   ....[1]....
        /*0074*/ 	.word	0x00000280


	//----- nvinfo : EIATTR_CBANK_PARAM_SIZE
	.align		4
.L_19:
        /*0078*/ 	.byte	0x03, 0x19
        /*007a*/ 	.short	0x001c


	//----- nvinfo : EIATTR_PARAM_CBANK
	.align		4
        /*007c*/ 	.byte	0x04, 0x0a
        /*007e*/ 	.short	(.L_21 - .L_20)
	.align		4
.L_20:
        /*0080*/ 	.word	index@(.nv.constant0._Z19JacobiRelaxationGPUPfS_iif)
        /*0084*/ 	.short	0x0380
        /*0086*/ 	.short	0x001c


	//----- nvinfo : EIATTR_SW_WAR
	.align		4
.L_21:
        /*0088*/ 	.byte	0x04, 0x36
        /*008a*/ 	.short	(.L_23 - .L_22)
.L_22:
        /*008c*/ 	.word	0x00000008
.L_23:


//--------------------- .nv.callgraph             --------------------------
	.section	.nv.callgraph,"",@"SHT_CUDA_CALLGRAPH"
	.align	4
	.sectionentsize	8
	.align		4
        /*0000*/ 	.word	0x00000000
	.align		4
        /*0004*/ 	.word	0xffffffff
	.align		4
        /*0008*/ 	.word	0x00000000
	.align		4
        /*000c*/ 	.word	0xfffffffe
	.align		4
        /*0010*/ 	.word	0x00000000
	.align		4
        /*0014*/ 	.word	0xfffffffd
	.align		4
        /*0018*/ 	.word	0x00000000
	.align		4
        /*001c*/ 	.word	0xfffffffc


//--------------------- .text._Z19JacobiRelaxationGPUPfS_iif --------------------------
	.section	.text._Z19JacobiRelaxationGPUPfS_iif,"ax",@progbits
	.align	128
        .global         _Z19JacobiRelaxationGPUPfS_iif
        .type           _Z19JacobiRelaxationGPUPfS_iif,@function
        .size           _Z19JacobiRelaxationGPUPfS_iif,(.L_x_1 - _Z19JacobiRelaxationGPUPfS_iif)
        .other          _Z19JacobiRelaxationGPUPfS_iif,@"STO_CUDA_ENTRY STV_DEFAULT"
_Z19JacobiRelaxationGPUPfS_iif:
.text._Z19JacobiRelaxationGPUPfS_iif:
[----:B------:R-:W-:Y:S01]  /*0000*/  LDC R1, c[0x0][0x37c] ;  /* 0x0000df00ff017b82 */ /* 0x000fe20000000800 */
[----:B------:R-:W0:Y:S07]  /*0010*/  S2R R11, SR_TID.Y ;  /* 0x00000000000b7919 */ /* 0x000e2e0000002200 */
[----:B------:R-:W1:Y:S01]  /*0020*/  LDC.64 R2, c[0x0][0x380] ;  /* 0x0000e000ff027b82 */ /* 0x000e620000000a00 */
[----:B------:R-:W2:Y:S01]  /*0030*/  LDCU UR6, c[0x0][0x390] ;  /* 0x00007200ff0677ac */ /* 0x000ea20008000800 */
[----:B------:R-:W3:Y:S01]  /*0040*/  S2R R9, SR_TID.X ;  /* 0x0000000000097919 */ /* 0x000ee20000002100 */
[----:B------:R-:W4:Y:S01]  /*0050*/  LDCU.64 UR4, c[0x0][0x358] ;  /* 0x00006b00ff0477ac */ /* 0x000f220008000a00 */
[----:B------:R-:W3:Y:S01]  /*0060*/  S2R R0, SR_CTAID.X ;  /* 0x0000000000007919 */ /* 0x000ee20000002500 */
[----:B------:R-:W0:Y:S01]  /*0070*/  S2R R4, SR_CTAID.Y ;  /* 0x0000000000047919 */ /* 0x000e220000002600 */
[----:B---3--:R-:W-:-:S02]  /*0080*/  LEA R0, R0, R9, 0x4 ;  /* 0x0000000900007211 */ /* 0x008fc400078e20ff */
[----:B0-----:R-:W-:-:S05]  /*0090*/  LEA R5, R4, R11, 0x4 ;  /* 0x0000000b04057211 */ /* 0x001fca00078e20ff */
[----:B--2---:R-:W-:-:S04]  /*00a0*/  IMAD R7, R5, UR6, R0 ;  /* 0x0000000605077c24 */ /* 0x004fc8000f8e0200 */
[----:B-1----:R-:W-:-:S05]  /*00b0*/  IMAD.WIDE R2, R7, 0x4, R2 ;  /* 0x0000000407027825 */ /* 0x002fca00078e0202 */
[----:B----4-:R-:W2:Y:S01]  /*00c0*/  LDG.E R0, desc[UR4][R2.64] ;  /* 0x0000000402007981 */ /* 0x010ea2000c1e1900 */
[----:B------:R-:W-:Y:S02]  /*00d0*/  MOV R4, 0x400 ;  /* 0x0000040000047802 */ /* 0x000fe40000000f00 */
[----:B------:R-:W-:Y:S01]  /*00e0*/  ISETP.GT.U32.AND P0, PT, R11, 0x10, PT ;  /* 0x000000100b00780c */ /* 0x000fe20003f04070 */
[----:B------:R-:W0:Y:S02]  /*00f0*/  S2R R5, SR_CgaCtaId ;  /* 0x0000000000057919 */ /* 0x000e240000008800 */
[----:B0-----:R-:W-:Y:S02]  /*0100*/  LEA R4, R5, R4, 0x18 ;  /* 0x0000000405047211 */ /* 0x001fe400078ec0ff */
[----:B------:R-:W-:-:S03]  /*0110*/  IADD3 R5, PT, PT, R9, -0x1, RZ ;  /* 0xffffffff09057810 */ /* 0x000fc60007ffe0ff */
[----:B------:R-:W-:Y:S01]  /*0120*/  IMAD R4, R9, 0x48, R4 ;  /* 0x0000004809047824 */ /* 0x000fe200078e0204 */
[----:B------:R-:W-:-:S04]  /*0130*/  ISETP.GT.U32.OR P0, PT, R5, 0xf, P0 ;  /* 0x0000000f0500780c */ /* 0x000fc80000704470 */
[C---:B------:R-:W-:Y:S02]  /*0140*/  LEA R9, R11.reuse, R4, 0x2 ;  /* 0x000000040b097211 */ /* 0x040fe400078e10ff */
[----:B------:R-:W-:-:S03]  /*0150*/  ISETP.EQ.OR P0, PT, R11, RZ, P0 ;  /* 0x000000ff0b00720c */ /* 0x000fc60000702670 */
[----:B--2---:R0:W-:Y:S01]  /*0160*/  STS [R9], R0 ;  /* 0x0000000009007388 */ /* 0x0041e20000000800 */
[----:B------:R-:W-:Y:S09]  /*0170*/  BAR.SYNC.DEFER_BLOCKING 0x0 ;  /* 0x0000000000007b1d */ /* 0x000ff20000010000 */
[----:B------:R-:W-:Y:S05]  /*0180*/  @P0 EXIT ;  /* 0x000000000000094d */ /* 0x000fea0003800000 */
[----:B------:R-:W1:Y:S01]  /*0190*/  LDC.64 R4, c[0x0][0x388] ;  /* 0x0000e200ff047b82 */ /* 0x000e620000000a00 */
[----:B0-----:R-:W-:Y:S04]  /*01a0*/  LDS R0, [R9+0x48] ;  /* 0x0000480009007984 */ /* 0x001fe80000000800 */
[----:B------:R-:W-:Y:S03]  /*01b0*/  LDS R11, [R9+0x4] ;  /* 0x00000400090b7984 */ /* 0x000fe60000000800 */
[----:B------:R-:W0:Y:S01]  /*01c0*/  LDC R6, c[0x0][0x398] ;  /* 0x0000e600ff067b82 */ /* 0x000e220000000800 */
[----:B------:R-:W-:Y:S01]  /*01d0*/  LDS R13, [R9+-0x4] ;  /* 0xfffffc00090d7984 */ /* 0x000fe20000000800 */
[----:B-1----:R-:W-:-:S03]  /*01e0*/  IMAD.WIDE R4, R7, 0x4, R4 ;  /* 0x0000000407047825 */ /* 0x002fc600078e0204 */
[----:B------:R-:W1:Y:S04]  /*01f0*/  LDS R7, [R9+-0x48] ;  /* 0xffffb80009077984 */ /* 0x000e680000000800 */
[----:B------:R-:W2:Y:S01]  /*0200*/  LDG.E R4, desc[UR4][R4.64] ;  /* 0x0000000404047981 */ /* 0x000ea2000c1e1900 */
[----:B-1----:R-:W-:Y:S01]  /*0210*/  FADD R0, R0, R7 ;  /* 0x0000000700007221 */ /* 0x002fe20000000000 */
[----:B0-----:R-:W-:-:S03]  /*0220*/  FMUL R7, R6, R6 ;  /* 0x0000000606077220 */ /* 0x001fc60000400000 */
[----:B------:R-:W-:-:S04]  /*0230*/  FADD R0, R0, R11 ;  /* 0x0000000b00007221 */ /* 0x000fc80000000000 */
[----:B------:R-:W-:-:S04]  /*0240*/  FADD R0, R0, R13 ;  /* 0x0000000d00007221 */ /* 0x000fc80000000000 */
[----:B--2---:R-:W-:-:S04]  /*0250*/  FFMA R0, -R7, R4, R0 ;  /* 0x0000000407007223 */ /* 0x004fc80000000100 */
[----:B------:R-:W-:-:S05]  /*0260*/  FMUL R5, R0, 0.25 ;  /* 0x3e80000000057820 */ /* 0x000fca0000400000 */
[----:B------:R-:W-:Y:S01]  /*0270*/  STG.E desc[UR4][R2.64], R5 ;  /* 0x0000000502007986 */ /* 0x000fe2000c101904 */
[----:B------:R-:W-:Y:S05]  /*0280*/  EXIT ;  /* 0x000000000000794d */ /* 0x000fea0003800000 */
.L_x_0:
[----:B------:R-:W-:-:S00]  /*0290*/  BRA `(.L_x_0) ;  /* 0xfffffffc00fc7947 */ /* 0x000fc0000383ffff */
[----:B------:R-:W-:-:S00]  /*02a0*/  NOP ;  /* 0x0000000000007918 */ /* 0x000fc00000000000 */
        /* <DEDUP_REMOVED lines=13> */
.L_x_1:


//--------------------- .nv.shared._Z19JacobiRelaxationGPUPfS_iif --------------------------
	.section	.nv.shared._Z19JacobiRelaxationGPUPfS_iif,"aw",@nobits
	.sectionflags	@""
	.align	4
.nv.shared._Z19JacobiRelaxationGPUPfS_iif:
	.zero		2320


//--------------------- .nv.shared.reserved.0     --------------------------
	.section	.nv.shared.reserved.0,"aw",@nobits
	.weak		__nv_reservedSMEM_offset_0_alias
	.size		__nv_reservedSMEM_offset_0_alias, 0, 64
	.other		__nv_reservedSMEM_offset_0_alias,@"STO_CUDA_RESERVED_SHARED STV_DEFAULT"
__nv_reservedSMEM_offset_0_alias:
	.zero		0
	.zero		64


//--------------------- .nv.constant0._Z19JacobiRelaxationGPUPfS_iif --------------------------
	.section	.nv.constant0._Z19JacobiRelaxationGPUPfS_iif,"a",@progbits
	.sectionflags	@""
	.align	4
.nv.constant0._Z19JacobiRelaxationGPUPfS_iif:
	.zero		924


//--------------------- SYMBOLS --------------------------

	.type		.nv.reservedSmem.offset0,@object
	.size		.nv.reservedSmem.offset0,0x4
	.type		.nv.reservedSmem.cap,@object
	.size		.nv.reservedSmem.cap,0x4
